//
// Generated by NVIDIA NVVM Compiler
//
// Compiler Build ID: CL-36424714
// Cuda compilation tools, release 13.0, V13.0.88
// Based on NVVM 20.0.0
//

.version 9.0
.target sm_100
.address_size 64

	// .globl	_Z14distanceKerneliP8Particlefi
.global .align 4 .b8 precalc_xorwow_matrix[102400];
.global .align 4 .b8 precalc_xorwow_offset_matrix[102400];
.global .align 4 .b8 mrg32k3aM1[2304];
.global .align 4 .b8 mrg32k3aM2[2304];
.global .align 4 .b8 mrg32k3aM1SubSeq[2016];
.global .align 4 .b8 mrg32k3aM2SubSeq[2016];
.global .align 4 .b8 mrg32k3aM1Seq[2304];
.global .align 4 .b8 mrg32k3aM2Seq[2304];
.const .align 8 .b8 __cr_lgamma_table[72];

.visible .entry _Z14distanceKerneliP8Particlefi(
	.param .u32 _Z14distanceKerneliP8Particlefi_param_0,
	.param .u64 .ptr .align 1 _Z14distanceKerneliP8Particlefi_param_1,
	.param .f32 _Z14distanceKerneliP8Particlefi_param_2,
	.param .u32 _Z14distanceKerneliP8Particlefi_param_3
)
{
	.reg .pred 	%p<8>;
	.reg .b32 	%r<17>;
	.reg .b32 	%f<116>;
	.reg .b64 	%rd<6>;
	.reg .b64 	%fd<61>;

	ld.param.u32 	%r10, [_Z14distanceKerneliP8Particlefi_param_0];
	ld.param.u64 	%rd2, [_Z14distanceKerneliP8Particlefi_param_1];
	ld.param.f32 	%f49, [_Z14distanceKerneliP8Particlefi_param_2];
	ld.param.u32 	%r9, [_Z14distanceKerneliP8Particlefi_param_3];
	mov.u32 	%r11, %ctaid.x;
	mov.u32 	%r12, %ntid.x;
	mov.u32 	%r13, %tid.x;
	mad.lo.s32 	%r1, %r11, %r12, %r13;
	setp.ge.s32 	%p1, %r1, %r10;
	setp.lt.s32 	%p2, %r9, 1;
	or.pred  	%p3, %p1, %p2;
	@%p3 bra 	$L__BB0_8;
	cvta.to.global.u64 	%rd3, %rd2;
	mul.wide.s32 	%rd4, %r1, 24;
	add.s64 	%rd5, %rd3, %rd4;
	add.s64 	%rd1, %rd5, 12;
	ld.global.f32 	%f110, [%rd5+12];
	ld.global.f32 	%f111, [%rd5+16];
	ld.global.f32 	%f112, [%rd5+20];
	ld.global.f32 	%f113, [%rd5];
	ld.global.f32 	%f114, [%rd5+4];
	ld.global.f32 	%f115, [%rd5+8];
	and.b32  	%r2, %r9, 3;
	setp.lt.u32 	%p4, %r9, 4;
	@%p4 bra 	$L__BB0_4;
	and.b32  	%r14, %r9, 2147483644;
	neg.s32 	%r15, %r14;
$L__BB0_3:
	cvt.f64.f32 	%fd1, %f110;
	mul.f64 	%fd2, %fd1, 0d400E7AE147AE147B;
	mov.f32 	%f51, 0f3F800000;
	sub.f32 	%f52, %f51, %f110;
	cvt.f64.f32 	%fd3, %f52;
	mul.f64 	%fd4, %fd2, %fd3;
	cvt.rn.f32.f64 	%f53, %fd4;
	cvt.f64.f32 	%fd5, %f111;
	mul.f64 	%fd6, %fd5, 0d400E7AE147AE147B;
	sub.f32 	%f54, %f51, %f111;
	cvt.f64.f32 	%fd7, %f54;
	mul.f64 	%fd8, %fd6, %fd7;
	cvt.rn.f32.f64 	%f55, %fd8;
	cvt.f64.f32 	%fd9, %f112;
	mul.f64 	%fd10, %fd9, 0d400E7AE147AE147B;
	sub.f32 	%f56, %f51, %f112;
	cvt.f64.f32 	%fd11, %f56;
	mul.f64 	%fd12, %fd10, %fd11;
	cvt.rn.f32.f64 	%f57, %fd12;
	fma.rn.f32 	%f58, %f49, %f53, %f113;
	fma.rn.f32 	%f59, %f49, %f55, %f114;
	fma.rn.f32 	%f60, %f49, %f57, %f115;
	cvt.f64.f32 	%fd13, %f53;
	mul.f64 	%fd14, %fd13, 0d400E7AE147AE147B;
	sub.f32 	%f61, %f51, %f53;
	cvt.f64.f32 	%fd15, %f61;
	mul.f64 	%fd16, %fd14, %fd15;
	cvt.rn.f32.f64 	%f62, %fd16;
	cvt.f64.f32 	%fd17, %f55;
	mul.f64 	%fd18, %fd17, 0d400E7AE147AE147B;
	sub.f32 	%f63, %f51, %f55;
	cvt.f64.f32 	%fd19, %f63;
	mul.f64 	%fd20, %fd18, %fd19;
	cvt.rn.f32.f64 	%f64, %fd20;
	cvt.f64.f32 	%fd21, %f57;
	mul.f64 	%fd22, %fd21, 0d400E7AE147AE147B;
	sub.f32 	%f65, %f51, %f57;
	cvt.f64.f32 	%fd23, %f65;
	mul.f64 	%fd24, %fd22, %fd23;
	cvt.rn.f32.f64 	%f66, %fd24;
	fma.rn.f32 	%f67, %f49, %f62, %f58;
	fma.rn.f32 	%f68, %f49, %f64, %f59;
	fma.rn.f32 	%f69, %f49, %f66, %f60;
	cvt.f64.f32 	%fd25, %f62;
	mul.f64 	%fd26, %fd25, 0d400E7AE147AE147B;
	sub.f32 	%f70, %f51, %f62;
	cvt.f64.f32 	%fd27, %f70;
	mul.f64 	%fd28, %fd26, %fd27;
	cvt.rn.f32.f64 	%f71, %fd28;
	cvt.f64.f32 	%fd29, %f64;
	mul.f64 	%fd30, %fd29, 0d400E7AE147AE147B;
	sub.f32 	%f72, %f51, %f64;
	cvt.f64.f32 	%fd31, %f72;
	mul.f64 	%fd32, %fd30, %fd31;
	cvt.rn.f32.f64 	%f73, %fd32;
	cvt.f64.f32 	%fd33, %f66;
	mul.f64 	%fd34, %fd33, 0d400E7AE147AE147B;
	sub.f32 	%f74, %f51, %f66;
	cvt.f64.f32 	%fd35, %f74;
	mul.f64 	%fd36, %fd34, %fd35;
	cvt.rn.f32.f64 	%f75, %fd36;
	fma.rn.f32 	%f76, %f49, %f71, %f67;
	fma.rn.f32 	%f77, %f49, %f73, %f68;
	fma.rn.f32 	%f78, %f49, %f75, %f69;
	cvt.f64.f32 	%fd37, %f71;
	mul.f64 	%fd38, %fd37, 0d400E7AE147AE147B;
	sub.f32 	%f79, %f51, %f71;
	cvt.f64.f32 	%fd39, %f79;
	mul.f64 	%fd40, %fd38, %fd39;
	cvt.rn.f32.f64 	%f110, %fd40;
	cvt.f64.f32 	%fd41, %f73;
	mul.f64 	%fd42, %fd41, 0d400E7AE147AE147B;
	sub.f32 	%f80, %f51, %f73;
	cvt.f64.f32 	%fd43, %f80;
	mul.f64 	%fd44, %fd42, %fd43;
	cvt.rn.f32.f64 	%f111, %fd44;
	cvt.f64.f32 	%fd45, %f75;
	mul.f64 	%fd46, %fd45, 0d400E7AE147AE147B;
	sub.f32 	%f81, %f51, %f75;
	cvt.f64.f32 	%fd47, %f81;
	mul.f64 	%fd48, %fd46, %fd47;
	cvt.rn.f32.f64 	%f112, %fd48;
	fma.rn.f32 	%f113, %f49, %f110, %f76;
	fma.rn.f32 	%f114, %f49, %f111, %f77;
	fma.rn.f32 	%f115, %f49, %f112, %f78;
	add.s32 	%r15, %r15, 4;
	setp.ne.s32 	%p5, %r15, 0;
	@%p5 bra 	$L__BB0_3;
$L__BB0_4:
	setp.eq.s32 	%p6, %r2, 0;
	@%p6 bra 	$L__BB0_7;
	neg.s32 	%r16, %r2;
$L__BB0_6:
	.pragma "nounroll";
	cvt.f64.f32 	%fd49, %f110;
	mul.f64 	%fd50, %fd49, 0d400E7AE147AE147B;
	mov.f32 	%f82, 0f3F800000;
	sub.f32 	%f83, %f82, %f110;
	cvt.f64.f32 	%fd51, %f83;
	mul.f64 	%fd52, %fd50, %fd51;
	cvt.rn.f32.f64 	%f110, %fd52;
	cvt.f64.f32 	%fd53, %f111;
	mul.f64 	%fd54, %fd53, 0d400E7AE147AE147B;
	sub.f32 	%f84, %f82, %f111;
	cvt.f64.f32 	%fd55, %f84;
	mul.f64 	%fd56, %fd54, %fd55;
	cvt.rn.f32.f64 	%f111, %fd56;
	cvt.f64.f32 	%fd57, %f112;
	mul.f64 	%fd58, %fd57, 0d400E7AE147AE147B;
	sub.f32 	%f85, %f82, %f112;
	cvt.f64.f32 	%fd59, %f85;
	mul.f64 	%fd60, %fd58, %fd59;
	cvt.rn.f32.f64 	%f112, %fd60;
	fma.rn.f32 	%f113, %f49, %f110, %f113;
	fma.rn.f32 	%f114, %f49, %f111, %f114;
	fma.rn.f32 	%f115, %f49, %f112, %f115;
	add.s32 	%r16, %r16, 1;
	setp.ne.s32 	%p7, %r16, 0;
	@%p7 bra 	$L__BB0_6;
$L__BB0_7:
	st.global.f32 	[%rd1], %f110;
	st.global.f32 	[%rd1+4], %f111;
	st.global.f32 	[%rd1+8], %f112;
	st.global.f32 	[%rd1+-12], %f113;
	st.global.f32 	[%rd1+-8], %f114;
	st.global.f32 	[%rd1+-4], %f115;
$L__BB0_8:
	ret;

}


// ===== COMPILED SASS (sm_100) =====

	.target	sm_100

	.elftype	@"ET_EXEC"


//--------------------- .note.nv.tkinfo           --------------------------
	.section	.note.nv.tkinfo,"",@"SHT_NOTE"
	.sectionflags	@"SHF_NOTE_NV_TKINFO"
	.tkinfo
        /*0018*/ 	.word	0x00000002
        /*0030*/ 	.string	""
        /*0030*/ 	.string	"ptxas"
        /*0030*/ 	.string	"Cuda compilation tools, release 13.0, V13.0.88"
        /*0030*/ 	.string	"Build cuda_13.0.r13.0/compiler.36424714_0"
        /*0030*/ 	.string	"-arch sm_100 -m 64 "



//--------------------- .note.nv.cuinfo           --------------------------
	.section	.note.nv.cuinfo,"",@"SHT_NOTE"
	.sectionflags	@"SHF_NOTE_NV_CUINFO"
        /*0018*/ 	.short	0x0002
        /*001a*/ 	.short	0x0064
        /*001c*/ 	.short	0x0082
	.zero		2


//--------------------- .nv.info                  --------------------------
	.section	.nv.info,"",@"SHT_CUDA_INFO"
	.align	4


	//----- nvinfo : EIATTR_REGCOUNT
	.align		4
        /*0000*/ 	.byte	0x04, 0x2f
        /*0002*/ 	.short	(.L_10 - .L_9)
	.align		4
.L_9:
        /*0004*/ 	.word	index@(_Z14distanceKerneliP8Particlefi)
        /*0008*/ 	.word	0x00000020


	//----- nvinfo : EIATTR_FRAME_SIZE
	.align		4
.L_10:
        /*000c*/ 	.byte	0x04, 0x11
        /*000e*/ 	.short	(.L_12 - .L_11)
	.align		4
.L_11:
        /*0010*/ 	.word	index@(_Z14distanceKerneliP8Particlefi)
        /*0014*/ 	.word	0x00000000


	//----- nvinfo : EIATTR_MIN_STACK_SIZE
	.align		4
.L_12:
        /*0018*/ 	.byte	0x04, 0x12
        /*001a*/ 	.short	(.L_14 - .L_13)
	.align		4
.L_13:
        /*001c*/ 	.word	index@(_Z14distanceKerneliP8Particlefi)
        /*0020*/ 	.word	0x00000000
.L_14:


//--------------------- .nv.compat                --------------------------
	.section	.nv.compat,"",@"SHT_CUDA_COMPAT_INFO"
	.align	4
        /*0000*/ 	.byte	0x02, 0x09, 0x00, 0x00, 0x02, 0x02, 0x01, 0x00, 0x02, 0x05, 0x05, 0x00, 0x03, 0x07, 0x01, 0x01
        /*0010*/ 	.byte	0x02, 0x03, 0x00, 0x00, 0x02, 0x06, 0x01, 0x00, 0x04, 0x0b, 0x08, 0x00, 0x01, 0x00, 0x00, 0x00
        /*0020*/ 	.byte	0x00, 0x00, 0x00, 0x00


//--------------------- .nv.info._Z14distanceKerneliP8Particlefi --------------------------
	.section	.nv.info._Z14distanceKerneliP8Particlefi,"",@"SHT_CUDA_INFO"
	.sectionflags	@""
	.align	4


	//----- nvinfo : EIATTR_CUDA_API_VERSION
	.align		4
        /*0000*/ 	.byte	0x04, 0x37
        /*0002*/ 	.short	(.L_16 - .L_15)
.L_15:
        /*0004*/ 	.word	0x00000082


	//----- nvinfo : EIATTR_KPARAM_INFO
	.align		4
.L_16:
        /*0008*/ 	.byte	0x04, 0x17
        /*000a*/ 	.short	(.L_18 - .L_17)
.L_17:
        /*000c*/ 	.word	0x00000000
        /*0010*/ 	.short	0x0003
        /*0012*/ 	.short	0x0014
        /*0014*/ 	.byte	0x00, 0xf0, 0x11, 0x00


	//----- nvinfo : EIATTR_KPARAM_INFO
	.align		4
.L_18:
        /*0018*/ 	.byte	0x04, 0x17
        /*001a*/ 	.short	(.L_20 - .L_19)
.L_19:
        /*001c*/ 	.word	0x00000000
        /*0020*/ 	.short	0x0002
        /*0022*/ 	.short	0x0010
        /*0024*/ 	.byte	0x00, 0xf0, 0x11, 0x00


	//----- nvinfo : EIATTR_KPARAM_INFO
	.align		4
.L_20:
        /*0028*/ 	.byte	0x04, 0x17
        /*002a*/ 	.short	(.L_22 - .L_21)
.L_21:
        /*002c*/ 	.word	0x00000000
        /*0030*/ 	.short	0x0001
        /*0032*/ 	.short	0x0008
        /*0034*/ 	.byte	0x00, 0xf5, 0x21, 0x00


	//----- nvinfo : EIATTR_KPARAM_INFO
	.align		4
.L_22:
        /*0038*/ 	.byte	0x04, 0x17
        /*003a*/ 	.short	(.L_24 - .L_23)
.L_23:
        /*003c*/ 	.word	0x00000000
        /*0040*/ 	.short	0x0000
        /*0042*/ 	.short	0x0000
        /*0044*/ 	.byte	0x00, 0xf0, 0x11, 0x00


	//----- nvinfo : EIATTR_SPARSE_MMA_MASK
	.align		4
.L_24:
        /*0048*/ 	.byte	0x03, 0x50
        /*004a*/ 	.short	0x0000


	//----- nvinfo : EIATTR_MAXREG_COUNT
	.align		4
        /*004c*/ 	.byte	0x03, 0x1b
        /*004e*/ 	.short	0x00ff


	//----- nvinfo : EIATTR_MERCURY_ISA_VERSION
	.align		4
        /*0050*/ 	.byte	0x03, 0x5f
        /*0052*/ 	.short	0x0101


	//----- nvinfo : EIATTR_VRC_CTA_INIT_COUNT
	.align		4
        /*0054*/ 	.byte	0x02, 0x4a
	.zero		1
	.zero		1


	//----- nvinfo : EIATTR_EXIT_INSTR_OFFSETS
	.align		4
        /*0058*/ 	.byte	0x04, 0x1c
        /*005a*/ 	.short	(.L_26 - .L_25)


	//   ....[0]....
.L_25:
        /*005c*/ 	.word	0x00000090


	//   ....[1]....
        /*0060*/ 	.word	0x00000960


	//----- nvinfo : EIATTR_CBANK_PARAM_SIZE
	.align		4
.L_26:
        /*0064*/ 	.byte	0x03, 0x19
        /*0066*/ 	.short	0x0018


	//----- nvinfo : EIATTR_PARAM_CBANK
	.align		4
        /*0068*/ 	.byte	0x04, 0x0a
        /*006a*/ 	.short	(.L_28 - .L_27)
	.align		4
.L_27:
        /*006c*/ 	.word	index@(.nv.constant0._Z14distanceKerneliP8Particlefi)
        /*0070*/ 	.short	0x0380
        /*0072*/ 	.short	0x0018


	//----- nvinfo : EIATTR_SW_WAR
	.align		4
.L_28:
        /*0074*/ 	.byte	0x04, 0x36
        /*0076*/ 	.short	(.L_30 - .L_29)
.L_29:
        /*0078*/ 	.word	0x00000008
.L_30:


//--------------------- .nv.callgraph             --------------------------
	.section	.nv.callgraph,"",@"SHT_CUDA_CALLGRAPH"
	.align	4
	.sectionentsize	8
	.align		4
        /*0000*/ 	.word	0x00000000
	.align		4
        /*0004*/ 	.word	0xffffffff
	.align		4
        /*0008*/ 	.word	0x00000000
	.align		4
        /*000c*/ 	.word	0xfffffffe
	.align		4
        /*0010*/ 	.word	0x00000000
	.align		4
        /*0014*/ 	.word	0xfffffffd
	.align		4
        /*0018*/ 	.word	0x00000000
	.align		4
        /*001c*/ 	.word	0xfffffffc


//--------------------- .nv.constant4             --------------------------
	.section	.nv.constant4,"a",@progbits
	.align	8
	.align		8
.nv.constant4:
        /*0000*/ 	.dword	precalc_xorwow_matrix
	.align		8
        /*0008*/ 	.dword	precalc_xorwow_offset_matrix
	.align		8
        /*0010*/ 	.dword	mrg32k3aM1
	.align		8
        /*0018*/ 	.dword	mrg32k3aM2
	.align		8
        /*0020*/ 	.dword	mrg32k3aM1SubSeq
	.align		8
        /*0028*/ 	.dword	mrg32k3aM2SubSeq
	.align		8
        /*0030*/ 	.dword	mrg32k3aM1Seq
	.align		8
        /*0038*/ 	.dword	mrg32k3aM2Seq


//--------------------- .nv.constant3             --------------------------
	.section	.nv.constant3,"a",@progbits
	.align	8
.nv.constant3:
	.type		__cr_lgamma_table,@object
	.size		__cr_lgamma_table,(.L_8 - __cr_lgamma_table)
__cr_lgamma_table:
        /*0000*/ 	.byte	0x00, 0x00, 0x00, 0x00, 0x00, 0x00, 0x00, 0x00, 0x00, 0x00, 0x00, 0x00, 0x00, 0x00, 0x00, 0x00
        /*0010*/ 	.byte	0xef, 0x39, 0xfa, 0xfe, 0x42, 0x2e, 0xe6, 0x3f, 0x02, 0x20, 0x2a, 0xfa, 0x0b, 0xab, 0xfc, 0x3f
        /*0020*/ 	.byte	0xf9, 0x2c, 0x92, 0x7c, 0xa7, 0x6c, 0x09, 0x40, 0xc9, 0x79, 0x44, 0x3c, 0x64, 0x26, 0x13, 0x40
        /*0030*/ 	.byte	0xca, 0x01, 0xcf, 0x3a, 0x27, 0x51, 0x1a, 0x40, 0x30, 0xcc, 0x2d, 0xf3, 0xe1, 0x0c, 0x21, 0x40
        /*0040*/ 	.byte	0x0d, 0xb7, 0xfc, 0x82, 0x8e, 0x35, 0x25, 0x40
.L_8:


//--------------------- .text._Z14distanceKerneliP8Particlefi --------------------------
	.section	.text._Z14distanceKerneliP8Particlefi,"ax",@progbits
	.align	128
        .global         _Z14distanceKerneliP8Particlefi
        .type           _Z14distanceKerneliP8Particlefi,@function
        .size           _Z14distanceKerneliP8Particlefi,(.L_x_5 - _Z14distanceKerneliP8Particlefi)
        .other          _Z14distanceKerneliP8Particlefi,@"STO_CUDA_ENTRY STV_DEFAULT"
_Z14distanceKerneliP8Particlefi:
.text._Z14distanceKerneliP8Particlefi:
[----:B------:R-:W-:Y:S01]  /*0000*/  LDC R1, c[0x0][0x37c] ;  /* 0x0000df00ff017b82 */ /* 0x000fe20000000800 */
[----:B------:R-:W0:Y:S07]  /*0010*/  S2R R0, SR_TID.X ;  /* 0x0000000000007919 */ /* 0x000e2e0000002100 */
[----:B------:R-:W0:Y:S01]  /*0020*/  S2UR UR4, SR_CTAID.X ;  /* 0x00000000000479c3 */ /* 0x000e220000002500 */
[----:B------:R-:W1:Y:S07]  /*0030*/  LDCU UR5, c[0x0][0x380] ;  /* 0x00007000ff0577ac */ /* 0x000e6e0008000800 */
[----:B------:R-:W0:Y:S08]  /*0040*/  LDC R3, c[0x0][0x360] ;  /* 0x0000d800ff037b82 */ /* 0x000e300000000800 */
[----:B------:R-:W2:Y:S01]  /*0050*/  LDC R2, c[0x0][0x394] ;  /* 0x0000e500ff027b82 */ /* 0x000ea20000000800 */
[----:B0-----:R-:W-:Y:S01]  /*0060*/  IMAD R3, R3, UR4, R0 ;  /* 0x0000000403037c24 */ /* 0x001fe2000f8e0200 */
[----:B--2---:R-:W-:-:S04]  /*0070*/  ISETP.GE.AND P0, PT, R2, 0x1, PT ;  /* 0x000000010200780c */ /* 0x004fc80003f06270 */
[----:B-1----:R-:W-:-:S13]  /*0080*/  ISETP.GE.OR P0, PT, R3, UR5, !P0 ;  /* 0x0000000503007c0c */ /* 0x002fda000c706670 */
[----:B------:R-:W-:Y:S05]  /*0090*/  @P0 EXIT ;  /* 0x000000000000094d */ /* 0x000fea0003800000 */
[----:B------:R-:W0:Y:S01]  /*00a0*/  LDC.64 R10, c[0x0][0x388] ;  /* 0x0000e200ff0a7b82 */ /* 0x000e220000000a00 */
[----:B------:R-:W1:Y:S01]  /*00b0*/  LDCU.64 UR4, c[0x0][0x358] ;  /* 0x00006b00ff0477ac */ /* 0x000e620008000a00 */
[C---:B------:R-:W-:Y:S02]  /*00c0*/  ISETP.GE.U32.AND P1, PT, R2.reuse, 0x4, PT ;  /* 0x000000040200780c */ /* 0x040fe40003f26070 */
[----:B------:R-:W-:-:S04]  /*00d0*/  LOP3.LUT R5, R2, 0x3, RZ, 0xc0, !PT ;  /* 0x0000000302057812 */ /* 0x000fc800078ec0ff */
[----:B------:R-:W-:Y:S01]  /*00e0*/  ISETP.NE.AND P0, PT, R5, RZ, PT ;  /* 0x000000ff0500720c */ /* 0x000fe20003f05270 */
[----:B0-----:R-:W-:-:S05]  /*00f0*/  IMAD.WIDE R10, R3, 0x18, R10 ;  /* 0x00000018030a7825 */ /* 0x001fca00078e020a */
[----:B-1----:R0:W5:Y:S04]  /*0100*/  LDG.E R14, desc[UR4][R10.64+0xc] ;  /* 0x00000c040a0e7981 */ /* 0x002168000c1e1900 */
[----:B------:R0:W5:Y:S04]  /*0110*/  LDG.E R13, desc[UR4][R10.64+0x10] ;  /* 0x000010040a0d7981 */ /* 0x000168000c1e1900 */
[----:B------:R0:W5:Y:S04]  /*0120*/  LDG.E R17, desc[UR4][R10.64+0x14] ;  /* 0x000014040a117981 */ /* 0x000168000c1e1900 */
[----:B------:R0:W5:Y:S04]  /*0130*/  LDG.E R3, desc[UR4][R10.64] ;  /* 0x000000040a037981 */ /* 0x000168000c1e1900 */
[----:B------:R0:W5:Y:S04]  /*0140*/  LDG.E R0, desc[UR4][R10.64+0x4] ;  /* 0x000004040a007981 */ /* 0x000168000c1e1900 */
[----:B------:R0:W5:Y:S01]  /*0150*/  LDG.E R4, desc[UR4][R10.64+0x8] ;  /* 0x000008040a047981 */ /* 0x000162000c1e1900 */
[----:B------:R-:W-:Y:S05]  /*0160*/  @!P1 BRA `(.L_x_0) ;  /* 0x0000000400709947 */ /* 0x000fea0003800000 */
[----:B------:R-:W-:Y:S01]  /*0170*/  LOP3.LUT R2, R2, 0x7ffffffc, RZ, 0xc0, !PT ;  /* 0x7ffffffc02027812 */ /* 0x000fe200078ec0ff */
[----:B------:R-:W1:Y:S03]  /*0180*/  LDCU UR8, c[0x0][0x390] ;  /* 0x00007200ff0877ac */ /* 0x000e660008000800 */
[----:B------:R-:W-:-:S07]  /*0190*/  IADD3 R2, PT, PT, -R2, RZ, RZ ;  /* 0x000000ff02027210 */ /* 0x000fce0007ffe1ff */
.L_x_1:
[----:B-----5:R-:W2:Y:S01]  /*01a0*/  F2F.F64.F32 R18, R14 ;  /* 0x0000000e00127310 */ /* 0x020ea20000201800 */
[----:B------:R-:W-:Y:S01]  /*01b0*/  FADD R12, -R14, 1 ;  /* 0x3f8000000e0c7421 */ /* 0x000fe20000000100 */
[----:B------:R-:W-:Y:S01]  /*01c0*/  UMOV UR6, 0x47ae147b ;  /* 0x47ae147b00067882 */ /* 0x000fe20000000000 */
[----:B------:R-:W-:Y:S01]  /*01d0*/  UMOV UR7, 0x400e7ae1 ;  /* 0x400e7ae100077882 */ /* 0x000fe20000000000 */
[----:B------:R-:W-:Y:S01]  /*01e0*/  FADD R16, -R13, 1 ;  /* 0x3f8000000d107421 */ /* 0x000fe20000000100 */
[----:B------:R-:W-:Y:S01]  /*01f0*/  FADD R26, -R17, 1 ;  /* 0x3f800000111a7421 */ /* 0x000fe20000000100 */
[----:B------:R-:W-:Y:S02]  /*0200*/  IADD3 R2, PT, PT, R2, 0x4, RZ ;  /* 0x0000000402027810 */ /* 0x000fe40007ffe0ff */
[----:B------:R-:W3:Y:S02]  /*0210*/  F2F.F64.F32 R20, R12 ;  /* 0x0000000c00147310 */ /* 0x000ee40000201800 */
[----:B------:R-:W-:Y:S01]  /*0220*/  ISETP.NE.AND P1, PT, R2, RZ, PT ;  /* 0x000000ff0200720c */ /* 0x000fe20003f25270 */
[----:B--2---:R-:W-:-:S05]  /*0230*/  DMUL R22, R18, UR6 ;  /* 0x0000000612167c28 */ /* 0x004fca0008000000 */
[----:B------:R-:W2:Y:S03]  /*0240*/  F2F.F64.F32 R6, R13 ;  /* 0x0000000d00067310 */ /* 0x000ea60000201800 */
[----:B---3--:R-:W-:-:S05]  /*0250*/  DMUL R20, R22, R20 ;  /* 0x0000001416147228 */ /* 0x008fca0000000000 */
[----:B------:R-:W3:Y:S01]  /*0260*/  F2F.F64.F32 R8, R17 ;  /* 0x0000001100087310 */ /* 0x000ee20000201800 */
[----:B--2---:R-:W-:-:S07]  /*0270*/  DMUL R6, R6, UR6 ;  /* 0x0000000606067c28 */ /* 0x004fce0008000000 */
[----:B------:R-:W2:Y:S01]  /*0280*/  F2F.F64.F32 R18, R16 ;  /* 0x0000001000127310 */ /* 0x000ea20000201800 */
[----:B---3--:R-:W-:-:S07]  /*0290*/  DMUL R8, R8, UR6 ;  /* 0x0000000608087c28 */ /* 0x008fce0008000000 */
[----:B------:R-:W3:Y:S01]  /*02a0*/  F2F.F64.F32 R14, R26 ;  /* 0x0000001a000e7310 */ /* 0x000ee20000201800 */
[----:B--2---:R-:W-:-:S07]  /*02b0*/  DMUL R6, R6, R18 ;  /* 0x0000001206067228 */ /* 0x004fce0000000000 */
[----:B------:R-:W2:Y:S01]  /*02c0*/  F2F.F32.F64 R24, R20 ;  /* 0x0000001400187310 */ /* 0x000ea20000301000 */
[----:B---3--:R-:W-:-:S07]  /*02d0*/  DMUL R22, R8, R14 ;  /* 0x0000000e08167228 */ /* 0x008fce0000000000 */
[----:B------:R-:W3:Y:S01]  /*02e0*/  F2F.F32.F64 R27, R6 ;  /* 0x00000006001b7310 */ /* 0x000ee20000301000 */
[----:B--2---:R-:W-:-:S07]  /*02f0*/  FADD R16, -R24, 1 ;  /* 0x3f80000018107421 */ /* 0x004fce0000000100 */
[----:B------:R1:W2:Y:S01]  /*0300*/  F2F.F64.F32 R18, R24 ;  /* 0x0000001800127310 */ /* 0x0002a20000201800 */
[----:B---3--:R-:W-:-:S07]  /*0310*/  FADD R12, -R27, 1 ;  /* 0x3f8000001b0c7421 */ /* 0x008fce0000000100 */
[----:B------:R-:W3:Y:S01]  /*0320*/  F2F.F32.F64 R25, R22 ;  /* 0x0000001600197310 */ /* 0x000ee20000301000 */
[----:B-1----:R-:W-:Y:S01]  /*0330*/  FFMA R24, R24, UR8, R3 ;  /* 0x0000000818187c23 */ /* 0x002fe20008000003 */
[----:B--2---:R-:W-:-:S06]  /*0340*/  DMUL R18, R18, UR6 ;  /* 0x0000000612127c28 */ /* 0x004fcc0008000000 */
[----:B------:R-:W1:Y:S01]  /*0350*/  F2F.F64.F32 R16, R16 ;  /* 0x0000001000107310 */ /* 0x000e620000201800 */
[----:B---3--:R-:W-:-:S07]  /*0360*/  FADD R6, -R25, 1 ;  /* 0x3f80000019067421 */ /* 0x008fce0000000100 */
[----:B------:R2:W3:Y:S01]  /*0370*/  F2F.F64.F32 R14, R27 ;  /* 0x0000001b000e7310 */ /* 0x0004e20000201800 */
[----:B------:R-:W-:Y:S01]  /*0380*/  FFMA R4, R25, UR8, R4 ;  /* 0x0000000819047c23 */ /* 0x000fe20008000004 */
[----:B-1----:R-:W-:-:S06]  /*0390*/  DMUL R18, R18, R16 ;  /* 0x0000001012127228 */ /* 0x002fcc0000000000 */
[----:B------:R-:W1:Y:S01]  /*03a0*/  F2F.F64.F32 R8, R25 ;  /* 0x0000001900087310 */ /* 0x000e620000201800 */
[----:B--2---:R-:W-:Y:S01]  /*03b0*/  FFMA R27, R27, UR8, R0 ;  /* 0x000000081b1b7c23 */ /* 0x004fe20008000000 */
[----:B---3--:R-:W-:-:S06]  /*03c0*/  DMUL R14, R14, UR6 ;  /* 0x000000060e0e7c28 */ /* 0x008fcc0008000000 */
[----:B------:R-:W2:Y:S01]  /*03d0*/  F2F.F64.F32 R12, R12 ;  /* 0x0000000c000c7310 */ /* 0x000ea20000201800 */
[----:B-1----:R-:W-:-:S07]  /*03e0*/  DMUL R8, R8, UR6 ;  /* 0x0000000608087c28 */ /* 0x002fce0008000000 */
[----:B------:R-:W1:Y:S01]  /*03f0*/  F2F.F64.F32 R6, R6 ;  /* 0x0000000600067310 */ /* 0x000e620000201800 */
[----:B--2---:R-:W-:-:S07]  /*0400*/  DMUL R28, R14, R12 ;  /* 0x0000000c0e1c7228 */ /* 0x004fce0000000000 */
[----:B------:R-:W2:Y:S01]  /*0410*/  F2F.F32.F64 R23, R18 ;  /* 0x0000001200177310 */ /* 0x000ea20000301000 */
[----:B-1----:R-:W-:-:S07]  /*0420*/  DMUL R8, R8, R6 ;  /* 0x0000000608087228 */ /* 0x002fce0000000000 */
[----:B------:R-:W1:Y:S01]  /*0430*/  F2F.F32.F64 R22, R28 ;  /* 0x0000001c00167310 */ /* 0x000e620000301000 */
[----:B--2---:R-:W-:-:S07]  /*0440*/  FADD R26, -R23, 1 ;  /* 0x3f800000171a7421 */ /* 0x004fce0000000100 */
[----:B------:R2:W3:Y:S01]  /*0450*/  F2F.F64.F32 R12, R23 ;  /* 0x00000017000c7310 */ /* 0x0004e20000201800 */
[----:B-1----:R-:W-:-:S07]  /*0460*/  FADD R18, -R22, 1 ;  /* 0x3f80000016127421 */ /* 0x002fce0000000100 */
[----:B------:R-:W1:Y:S01]  /*0470*/  F2F.F64.F32 R20, R26 ;  /* 0x0000001a00147310 */ /* 0x000e620000201800 */
[----:B--2---:R-:W-:Y:S01]  /*0480*/  FFMA R23, R23, UR8, R24 ;  /* 0x0000000817177c23 */ /* 0x004fe20008000018 */
[----:B---3--:R-:W-:-:S06]  /*0490*/  DMUL R12, R12, UR6 ;  /* 0x000000060c0c7c28 */ /* 0x008fcc0008000000 */
[----:B------:R-:W2:Y:S02]  /*04a0*/  F2F.F32.F64 R9, R8 ;  /* 0x0000000800097310 */ /* 0x000ea40000301000 */
[----:B-1----:R-:W-:-:S06]  /*04b0*/  DMUL R20, R12, R20 ;  /* 0x000000140c147228 */ /* 0x002fcc0000000000 */
[----:B------:R1:W3:Y:S01]  /*04c0*/  F2F.F64.F32 R16, R22 ;  /* 0x0000001600107310 */ /* 0x0002e20000201800 */
[----:B--2---:R-:W-:-:S07]  /*04d0*/  FADD R19, -R9, 1 ;  /* 0x3f80000009137421 */ /* 0x004fce0000000100 */
[----:B------:R2:W4:Y:S01]  /*04e0*/  F2F.F64.F32 R14, R9 ;  /* 0x00000009000e7310 */ /* 0x0005220000201800 */
[----:B-1----:R-:W-:Y:S01]  /*04f0*/  FFMA R22, R22, UR8, R27 ;  /* 0x0000000816167c23 */ /* 0x002fe2000800001b */
[----:B---3--:R-:W-:-:S06]  /*0500*/  DMUL R16, R16, UR6 ;  /* 0x0000000610107c28 */ /* 0x008fcc0008000000 */
[----:B------:R-:W1:Y:S01]  /*0510*/  F2F.F64.F32 R6, R18 ;  /* 0x0000001200067310 */ /* 0x000e620000201800 */
[----:B--2---:R-:W-:Y:S01]  /*0520*/  FFMA R9, R9, UR8, R4 ;  /* 0x0000000809097c23 */ /* 0x004fe20008000004 */
[----:B----4-:R-:W-:-:S06]  /*0530*/  DMUL R14, R14, UR6 ;  /* 0x000000060e0e7c28 */ /* 0x010fcc0008000000 */
[----:B------:R-:W2:Y:S01]  /*0540*/  F2F.F32.F64 R8, R20 ;  /* 0x0000001400087310 */ /* 0x000ea20000301000 */
[----:B-1----:R-:W-:-:S07]  /*0550*/  DMUL R28, R16, R6 ;  /* 0x00000006101c7228 */ /* 0x002fce0000000000 */
[----:B------:R-:W1:Y:S01]  /*0560*/  F2F.F64.F32 R12, R19 ;  /* 0x00000013000c7310 */ /* 0x000e620000201800 */
[----:B--2---:R-:W-:-:S07]  /*0570*/  FADD R26, -R8, 1 ;  /* 0x3f800000081a7421 */ /* 0x004fce0000000100 */
[----:B------:R-:W2:Y:S01]  /*0580*/  F2F.F64.F32 R16, R8 ;  /* 0x0000000800107310 */ /* 0x000ea20000201800 */
[----:B------:R-:W-:Y:S01]  /*0590*/  FFMA R23, R8, UR8, R23 ;  /* 0x0000000808177c23 */ /* 0x000fe20008000017 */
[----:B-1----:R-:W-:-:S06]  /*05a0*/  DMUL R12, R14, R12 ;  /* 0x0000000c0e0c7228 */ /* 0x002fcc0000000000 */
[----:B------:R-:W1:Y:S01]  /*05b0*/  F2F.F32.F64 R7, R28 ;  /* 0x0000001c00077310 */ /* 0x000e620000301000 */
[----:B--2---:R-:W-:-:S07]  /*05c0*/  DMUL R16, R16, UR6 ;  /* 0x0000000610107c28 */ /* 0x004fce0008000000 */
[----:B------:R-:W2:Y:S01]  /*05d0*/  F2F.F64.F32 R14, R26 ;  /* 0x0000001a000e7310 */ /* 0x000ea20000201800 */
[----:B-1----:R-:W-:-:S07]  /*05e0*/  FADD R20, -R7, 1 ;  /* 0x3f80000007147421 */ /* 0x002fce0000000100 */
[----:B------:R-:W1:Y:S01]  /*05f0*/  F2F.F32.F64 R6, R12 ;  /* 0x0000000c00067310 */ /* 0x000e620000301000 */
[----:B------:R-:W-:Y:S01]  /*0600*/  FFMA R22, R7, UR8, R22 ;  /* 0x0000000807167c23 */ /* 0x000fe20008000016 */
[----:B--2---:R-:W-:-:S06]  /*0610*/  DMUL R14, R16, R14 ;  /* 0x0000000e100e7228 */ /* 0x004fcc0000000000 */
[----:B------:R-:W2:Y:S01]  /*0620*/  F2F.F64.F32 R18, R7 ;  /* 0x0000000700127310 */ /* 0x000ea20000201800 */
[----:B-1----:R-:W-:-:S07]  /*0630*/  FADD R21, -R6, 1 ;  /* 0x3f80000006157421 */ /* 0x002fce0000000100 */
[----:B------:R-:W1:Y:S01]  /*0640*/  F2F.F64.F32 R16, R6 ;  /* 0x0000000600107310 */ /* 0x000e620000201800 */
[----:B------:R-:W-:Y:S01]  /*0650*/  FFMA R4, R6, UR8, R9 ;  /* 0x0000000806047c23 */ /* 0x000fe20008000009 */
[----:B--2---:R-:W-:-:S06]  /*0660*/  DMUL R18, R18, UR6 ;  /* 0x0000000612127c28 */ /* 0x004fcc0008000000 */
[----:B------:R-:W2:Y:S01]  /*0670*/  F2F.F64.F32 R12, R20 ;  /* 0x00000014000c7310 */ /* 0x000ea20000201800 */
[----:B-1----:R-:W-:-:S07]  /*0680*/  DMUL R16, R16, UR6 ;  /* 0x0000000610107c28 */ /* 0x002fce0008000000 */
[----:B------:R-:W1:Y:S01]  /*0690*/  F2F.F64.F32 R20, R21 ;  /* 0x0000001500147310 */ /* 0x000e620000201800 */
[----:B--2---:R-:W-:-:S07]  /*06a0*/  DMUL R12, R18, R12 ;  /* 0x0000000c120c7228 */ /* 0x004fce0000000000 */
[----:B------:R-:W2:Y:S01]  /*06b0*/  F2F.F32.F64 R14, R14 ;  /* 0x0000000e000e7310 */ /* 0x000ea20000301000 */
[----:B-1----:R-:W-:-:S07]  /*06c0*/  DMUL R16, R16, R20 ;  /* 0x0000001410107228 */ /* 0x002fce0000000000 */
[----:B------:R-:W1:Y:S01]  /*06d0*/  F2F.F32.F64 R13, R12 ;  /* 0x0000000c000d7310 */ /* 0x000e620000301000 */
[----:B--2---:R-:W-:-:S07]  /*06e0*/  FFMA R3, R14, UR8, R23 ;  /* 0x000000080e037c23 */ /* 0x004fce0008000017 */
[----:B------:R-:W2:Y:S01]  /*06f0*/  F2F.F32.F64 R17, R16 ;  /* 0x0000001000117310 */ /* 0x000ea20000301000 */
[----:B-1----:R-:W-:Y:S01]  /*0700*/  FFMA R0, R13, UR8, R22 ;  /* 0x000000080d007c23 */ /* 0x002fe20008000016 */
[----:B--2---:R-:W-:Y:S01]  /*0710*/  FFMA R4, R17, UR8, R4 ;  /* 0x0000000811047c23 */ /* 0x004fe20008000004 */
[----:B------:R-:W-:Y:S06]  /*0720*/  @P1 BRA `(.L_x_1) ;  /* 0xfffffff8009c1947 */ /* 0x000fec000383ffff */
.L_x_0:
[----:B------:R-:W-:Y:S05]  /*0730*/  @!P0 BRA `(.L_x_2) ;  /* 0x0000000000708947 */ /* 0x000fea0003800000 */
[----:B------:R-:W-:Y:S01]  /*0740*/  IADD3 R5, PT, PT, -R5, RZ, RZ ;  /* 0x000000ff05057210 */ /* 0x000fe20007ffe1ff */
[----:B------:R-:W1:Y:S06]  /*0750*/  LDCU UR8, c[0x0][0x390] ;  /* 0x00007200ff0877ac */ /* 0x000e6c0008000800 */
.L_x_3:
        /* <DEDUP_REMOVED lines=18> */
[----:B------:R-:W1:Y:S01]  /*0880*/  F2F.F32.F64 R14, R22 ;  /* 0x00000016000e7310 */ /* 0x000e620000301000 */
[----:B---3--:R-:W-:-:S07]  /*0890*/  DMUL R6, R6, R20 ;  /* 0x0000001406067228 */ /* 0x008fce0000000000 */
[----:B------:R-:W2:Y:S01]  /*08a0*/  F2F.F32.F64 R13, R8 ;  /* 0x00000008000d7310 */ /* 0x000ea20000301000 */
[----:B-1----:R-:W-:-:S07]  /*08b0*/  FFMA R3, R14, UR8, R3 ;  /* 0x000000080e037c23 */ /* 0x002fce0008000003 */
[----:B------:R-:W1:Y:S01]  /*08c0*/  F2F.F32.F64 R17, R6 ;  /* 0x0000000600117310 */ /* 0x000e620000301000 */
[----:B--2---:R-:W-:Y:S01]  /*08d0*/  FFMA R0, R13, UR8, R0 ;  /* 0x000000080d007c23 */ /* 0x004fe20008000000 */
[----:B-1----:R-:W-:Y:S01]  /*08e0*/  FFMA R4, R17, UR8, R4 ;  /* 0x0000000811047c23 */ /* 0x002fe20008000004 */
[----:B------:R-:W-:Y:S06]  /*08f0*/  @P0 BRA `(.L_x_3) ;  /* 0xfffffffc00980947 */ /* 0x000fec000383ffff */
.L_x_2:
[----:B-----5:R-:W-:Y:S04]  /*0900*/  STG.E desc[UR4][R10.64+0xc], R14 ;  /* 0x00000c0e0a007986 */ /* 0x020fe8000c101904 */
[----:B------:R-:W-:Y:S04]  /*0910*/  STG.E desc[UR4][R10.64+0x10], R13 ;  /* 0x0000100d0a007986 */ /* 0x000fe8000c101904 */
[----:B------:R-:W-:Y:S04]  /*0920*/  STG.E desc[UR4][R10.64+0x14], R17 ;  /* 0x000014110a007986 */ /* 0x000fe8000c101904 */
[----:B------:R-:W-:Y:S04]  /*0930*/  STG.E desc[UR4][R10.64], R3 ;  /* 0x000000030a007986 */ /* 0x000fe8000c101904 */
[----:B------:R-:W-:Y:S04]  /*0940*/  STG.E desc[UR4][R10.64+0x4], R0 ;  /* 0x000004000a007986 */ /* 0x000fe8000c101904 */
[----:B------:R-:W-:Y:S01]  /*0950*/  STG.E desc[UR4][R10.64+0x8], R4 ;  /* 0x000008040a007986 */ /* 0x000fe2000c101904 */
[----:B------:R-:W-:Y:S05]  /*0960*/  EXIT ;  /* 0x000000000000794d */ /* 0x000fea0003800000 */
.L_x_4:
[----:B------:R-:W-:-:S00]  /*0970*/  BRA `(.L_x_4) ;  /* 0xfffffffc00fc7947 */ /* 0x000fc0000383ffff */
[----:B------:R-:W-:-:S00]  /*0980*/  NOP ;  /* 0x0000000000007918 */ /* 0x000fc00000000000 */
[----:B------:R-:W-:-:S00]  /*0990*/  NOP ;  /* 0x0000000000007918 */ /* 0x000fc00000000000 */
[----:B------:R-:W-:-:S00]  /*09a0*/  NOP ;  /* 0x0000000000007918 */ /* 0x000fc00000000000 */
[----:B------:R-:W-:-:S00]  /*09b0*/  NOP ;  /* 0x0000000000007918 */ /* 0x000fc00000000000 */
[----:B------:R-:W-:-:S00]  /*09c0*/  NOP ;  /* 0x0000000000007918 */ /* 0x000fc00000000000 */
[----:B------:R-:W-:-:S00]  /*09d0*/  NOP ;  /* 0x0000000000007918 */ /* 0x000fc00000000000 */
[----:B------:R-:W-:-:S00]  /*09e0*/  NOP ;  /* 0x0000000000007918 */ /* 0x000fc00000000000 */
[----:B------:R-:W-:-:S00]  /*09f0*/  NOP ;  /* 0x0000000000007918 */ /* 0x000fc00000000000 */
.L_x_5:


//--------------------- .nv.global.init           --------------------------
	.section	.nv.global.init,"aw",@progbits
	.align	4
.nv.global.init:
	.type		mrg32k3aM1SubSeq,@object
	.size		mrg32k3aM1SubSeq,(mrg32k3aM2SubSeq - mrg32k3aM1SubSeq)
mrg32k3aM1SubSeq:
        /*0000*/ 	.byte	0x0b, 0xcc, 0xee, 0x04, 0x73, 0x29, 0x8b, 0x6f, 0xf6, 0x53, 0x03, 0xf6, 0x23, 0xf6, 0xea, 0xda
        /* <DEDUP_REMOVED lines=125> */
	.type		mrg32k3aM2SubSeq,@object
	.size		mrg32k3aM2SubSeq,(mrg32k3aM1 - mrg32k3aM2SubSeq)
mrg32k3aM2SubSeq:
        /* <DEDUP_REMOVED lines=126> */
	.type		mrg32k3aM1,@object
	.size		mrg32k3aM1,(mrg32k3aM1Seq - mrg32k3aM1)
mrg32k3aM1:
        /* <DEDUP_REMOVED lines=144> */
	.type		mrg32k3aM1Seq,@object
	.size		mrg32k3aM1Seq,(mrg32k3aM2 - mrg32k3aM1Seq)
mrg32k3aM1Seq:
        /* <DEDUP_REMOVED lines=144> */
	.type		mrg32k3aM2,@object
	.size		mrg32k3aM2,(mrg32k3aM2Seq - mrg32k3aM2)
mrg32k3aM2:
        /* <DEDUP_REMOVED lines=144> */
	.type		mrg32k3aM2Seq,@object
	.size		mrg32k3aM2Seq,(precalc_xorwow_matrix - mrg32k3aM2Seq)
mrg32k3aM2Seq:
        /* <DEDUP_REMOVED lines=144> */
	.type		precalc_xorwow_matrix,@object
	.size		precalc_xorwow_matrix,(precalc_xorwow_offset_matrix - precalc_xorwow_matrix)
precalc_xorwow_matrix:
        /* <DEDUP_REMOVED lines=6400> */
	.type		precalc_xorwow_offset_matrix,@object
	.size		precalc_xorwow_offset_matrix,(.L_1 - precalc_xorwow_offset_matrix)
precalc_xorwow_offset_matrix:
        /* <DEDUP_REMOVED lines=6400> */
.L_1:


//--------------------- .nv.shared.reserved.0     --------------------------
	.section	.nv.shared.reserved.0,"aw",@nobits
	.weak		__nv_reservedSMEM_offset_0_alias
	.size		__nv_reservedSMEM_offset_0_alias, 0, 64
	.other		__nv_reservedSMEM_offset_0_alias,@"STO_CUDA_RESERVED_SHARED STV_DEFAULT"
__nv_reservedSMEM_offset_0_alias:
	.zero		0
	.zero		64


//--------------------- .nv.constant0._Z14distanceKerneliP8Particlefi --------------------------
	.section	.nv.constant0._Z14distanceKerneliP8Particlefi,"a",@progbits
	.sectionflags	@""
	.align	4
.nv.constant0._Z14distanceKerneliP8Particlefi:
	.zero		920


//--------------------- SYMBOLS --------------------------

	.type		.nv.reservedSmem.offset0,@object
	.size		.nv.reservedSmem.offset0,0x4
